//
// Generated by NVIDIA NVVM Compiler
//
// Compiler Build ID: CL-36424714
// Cuda compilation tools, release 13.0, V13.0.88
// Based on NVVM 20.0.0
//

.version 9.0
.target sm_100
.address_size 64

	// .globl	_Z17csc_multiply_mod2PiS_S_S_S_ii

.visible .entry _Z17csc_multiply_mod2PiS_S_S_S_ii(
	.param .u64 .ptr .align 1 _Z17csc_multiply_mod2PiS_S_S_S_ii_param_0,
	.param .u64 .ptr .align 1 _Z17csc_multiply_mod2PiS_S_S_S_ii_param_1,
	.param .u64 .ptr .align 1 _Z17csc_multiply_mod2PiS_S_S_S_ii_param_2,
	.param .u64 .ptr .align 1 _Z17csc_multiply_mod2PiS_S_S_S_ii_param_3,
	.param .u64 .ptr .align 1 _Z17csc_multiply_mod2PiS_S_S_S_ii_param_4,
	.param .u32 _Z17csc_multiply_mod2PiS_S_S_S_ii_param_5,
	.param .u32 _Z17csc_multiply_mod2PiS_S_S_S_ii_param_6
)
{
	.reg .pred 	%p<8>;
	.reg .b32 	%r<24>;
	.reg .b64 	%rd<17>;

	ld.param.u64 	%rd5, [_Z17csc_multiply_mod2PiS_S_S_S_ii_param_1];
	ld.param.u64 	%rd6, [_Z17csc_multiply_mod2PiS_S_S_S_ii_param_2];
	ld.param.u64 	%rd7, [_Z17csc_multiply_mod2PiS_S_S_S_ii_param_3];
	ld.param.u64 	%rd8, [_Z17csc_multiply_mod2PiS_S_S_S_ii_param_4];
	ld.param.u32 	%r12, [_Z17csc_multiply_mod2PiS_S_S_S_ii_param_5];
	ld.param.u32 	%r11, [_Z17csc_multiply_mod2PiS_S_S_S_ii_param_6];
	mov.u32 	%r13, %ctaid.x;
	mov.u32 	%r14, %ntid.x;
	mov.u32 	%r15, %tid.x;
	mad.lo.s32 	%r1, %r13, %r14, %r15;
	setp.ge.s32 	%p1, %r1, %r12;
	@%p1 bra 	$L__BB0_9;
	cvta.to.global.u64 	%rd9, %rd8;
	mul.wide.s32 	%rd10, %r1, 4;
	add.s64 	%rd1, %rd9, %rd10;
	mov.b32 	%r16, 0;
	st.global.u32 	[%rd1], %r16;
	setp.lt.s32 	%p2, %r11, 1;
	@%p2 bra 	$L__BB0_9;
	cvta.to.global.u64 	%rd2, %rd7;
	cvta.to.global.u64 	%rd3, %rd6;
	cvta.to.global.u64 	%rd4, %rd5;
	mov.b32 	%r20, 0;
	mov.u32 	%r21, %r20;
$L__BB0_3:
	mul.wide.u32 	%rd11, %r21, 4;
	add.s64 	%rd12, %rd2, %rd11;
	ld.global.u32 	%r18, [%rd12];
	setp.eq.s32 	%p3, %r18, 0;
	@%p3 bra 	$L__BB0_8;
	add.s64 	%rd14, %rd3, %rd11;
	ld.global.u32 	%r22, [%rd14];
	ld.global.u32 	%r5, [%rd14+4];
	setp.ge.s32 	%p4, %r22, %r5;
	@%p4 bra 	$L__BB0_8;
	bra.uni 	$L__BB0_6;
$L__BB0_5:
	add.s32 	%r22, %r22, 1;
	setp.ge.s32 	%p6, %r22, %r5;
	@%p6 bra 	$L__BB0_8;
$L__BB0_6:
	mul.wide.s32 	%rd15, %r22, 4;
	add.s64 	%rd16, %rd4, %rd15;
	ld.global.u32 	%r19, [%rd16];
	setp.ne.s32 	%p5, %r19, %r1;
	@%p5 bra 	$L__BB0_5;
	xor.b32  	%r20, %r20, 1;
	st.global.u32 	[%rd1], %r20;
$L__BB0_8:
	add.s32 	%r21, %r21, 1;
	setp.ne.s32 	%p7, %r21, %r11;
	@%p7 bra 	$L__BB0_3;
$L__BB0_9:
	ret;

}
	// .globl	_Z27csc_multiply_mod2_optimizedPiS_S_S_S_ii
.visible .entry _Z27csc_multiply_mod2_optimizedPiS_S_S_S_ii(
	.param .u64 .ptr .align 1 _Z27csc_multiply_mod2_optimizedPiS_S_S_S_ii_param_0,
	.param .u64 .ptr .align 1 _Z27csc_multiply_mod2_optimizedPiS_S_S_S_ii_param_1,
	.param .u64 .ptr .align 1 _Z27csc_multiply_mod2_optimizedPiS_S_S_S_ii_param_2,
	.param .u64 .ptr .align 1 _Z27csc_multiply_mod2_optimizedPiS_S_S_S_ii_param_3,
	.param .u64 .ptr .align 1 _Z27csc_multiply_mod2_optimizedPiS_S_S_S_ii_param_4,
	.param .u32 _Z27csc_multiply_mod2_optimizedPiS_S_S_S_ii_param_5,
	.param .u32 _Z27csc_multiply_mod2_optimizedPiS_S_S_S_ii_param_6
)
{
	.reg .pred 	%p<9>;
	.reg .b32 	%r<32>;
	.reg .b64 	%rd<17>;

	ld.param.u64 	%rd5, [_Z27csc_multiply_mod2_optimizedPiS_S_S_S_ii_param_1];
	ld.param.u64 	%rd6, [_Z27csc_multiply_mod2_optimizedPiS_S_S_S_ii_param_2];
	ld.param.u64 	%rd7, [_Z27csc_multiply_mod2_optimizedPiS_S_S_S_ii_param_3];
	ld.param.u64 	%rd8, [_Z27csc_multiply_mod2_optimizedPiS_S_S_S_ii_param_4];
	ld.param.u32 	%r16, [_Z27csc_multiply_mod2_optimizedPiS_S_S_S_ii_param_5];
	ld.param.u32 	%r15, [_Z27csc_multiply_mod2_optimizedPiS_S_S_S_ii_param_6];
	mov.u32 	%r17, %ctaid.x;
	mov.u32 	%r18, %ntid.x;
	mov.u32 	%r19, %tid.x;
	mad.lo.s32 	%r1, %r17, %r18, %r19;
	setp.ge.s32 	%p1, %r1, %r16;
	@%p1 bra 	$L__BB1_9;
	cvta.to.global.u64 	%rd9, %rd8;
	mul.wide.s32 	%rd10, %r1, 4;
	add.s64 	%rd1, %rd9, %rd10;
	mov.b32 	%r20, 0;
	st.global.u32 	[%rd1], %r20;
	setp.lt.s32 	%p2, %r15, 1;
	@%p2 bra 	$L__BB1_9;
	cvta.to.global.u64 	%rd2, %rd7;
	cvta.to.global.u64 	%rd3, %rd6;
	cvta.to.global.u64 	%rd4, %rd5;
	mov.b32 	%r31, 0;
	mov.u32 	%r28, %r31;
$L__BB1_3:
	mul.wide.u32 	%rd11, %r28, 4;
	add.s64 	%rd12, %rd2, %rd11;
	ld.global.u32 	%r22, [%rd12];
	setp.eq.s32 	%p3, %r22, 0;
	@%p3 bra 	$L__BB1_8;
	add.s64 	%rd14, %rd3, %rd11;
	ld.global.u32 	%r30, [%rd14];
	ld.global.u32 	%r29, [%rd14+4];
	setp.ge.s32 	%p4, %r30, %r29;
	@%p4 bra 	$L__BB1_8;
$L__BB1_5:
	add.s32 	%r23, %r29, %r30;
	shr.u32 	%r24, %r23, 31;
	add.s32 	%r25, %r23, %r24;
	shr.s32 	%r8, %r25, 1;
	mul.wide.s32 	%rd15, %r8, 4;
	add.s64 	%rd16, %rd4, %rd15;
	ld.global.u32 	%r9, [%rd16];
	setp.ne.s32 	%p5, %r9, %r1;
	@%p5 bra 	$L__BB1_7;
	xor.b32  	%r31, %r31, 1;
	st.global.u32 	[%rd1], %r31;
	bra.uni 	$L__BB1_8;
$L__BB1_7:
	setp.lt.s32 	%p6, %r9, %r1;
	add.s32 	%r26, %r8, 1;
	selp.b32 	%r30, %r26, %r30, %p6;
	selp.b32 	%r29, %r29, %r8, %p6;
	setp.lt.s32 	%p7, %r30, %r29;
	@%p7 bra 	$L__BB1_5;
$L__BB1_8:
	add.s32 	%r28, %r28, 1;
	setp.ne.s32 	%p8, %r28, %r15;
	@%p8 bra 	$L__BB1_3;
$L__BB1_9:
	ret;

}
	// .globl	_Z23batch_csc_multiply_mod2PiS_S_S_S_S_iiii
.visible .entry _Z23batch_csc_multiply_mod2PiS_S_S_S_S_iiii(
	.param .u64 .ptr .align 1 _Z23batch_csc_multiply_mod2PiS_S_S_S_S_iiii_param_0,
	.param .u64 .ptr .align 1 _Z23batch_csc_multiply_mod2PiS_S_S_S_S_iiii_param_1,
	.param .u64 .ptr .align 1 _Z23batch_csc_multiply_mod2PiS_S_S_S_S_iiii_param_2,
	.param .u64 .ptr .align 1 _Z23batch_csc_multiply_mod2PiS_S_S_S_S_iiii_param_3,
	.param .u64 .ptr .align 1 _Z23batch_csc_multiply_mod2PiS_S_S_S_S_iiii_param_4,
	.param .u64 .ptr .align 1 _Z23batch_csc_multiply_mod2PiS_S_S_S_S_iiii_param_5,
	.param .u32 _Z23batch_csc_multiply_mod2PiS_S_S_S_S_iiii_param_6,
	.param .u32 _Z23batch_csc_multiply_mod2PiS_S_S_S_S_iiii_param_7,
	.param .u32 _Z23batch_csc_multiply_mod2PiS_S_S_S_S_iiii_param_8,
	.param .u32 _Z23batch_csc_multiply_mod2PiS_S_S_S_S_iiii_param_9
)
{
	.reg .pred 	%p<12>;
	.reg .b32 	%r<36>;
	.reg .b64 	%rd<21>;

	ld.param.u64 	%rd6, [_Z23batch_csc_multiply_mod2PiS_S_S_S_S_iiii_param_1];
	ld.param.u64 	%rd7, [_Z23batch_csc_multiply_mod2PiS_S_S_S_S_iiii_param_2];
	ld.param.u64 	%rd8, [_Z23batch_csc_multiply_mod2PiS_S_S_S_S_iiii_param_3];
	ld.param.u64 	%rd9, [_Z23batch_csc_multiply_mod2PiS_S_S_S_S_iiii_param_4];
	ld.param.u64 	%rd10, [_Z23batch_csc_multiply_mod2PiS_S_S_S_S_iiii_param_5];
	ld.param.u32 	%r11, [_Z23batch_csc_multiply_mod2PiS_S_S_S_S_iiii_param_6];
	ld.param.u32 	%r12, [_Z23batch_csc_multiply_mod2PiS_S_S_S_S_iiii_param_7];
	ld.param.u32 	%r13, [_Z23batch_csc_multiply_mod2PiS_S_S_S_S_iiii_param_8];
	ld.param.u32 	%r14, [_Z23batch_csc_multiply_mod2PiS_S_S_S_S_iiii_param_9];
	mov.u32 	%r15, %ctaid.x;
	mov.u32 	%r16, %ntid.x;
	mov.u32 	%r17, %tid.x;
	mad.lo.s32 	%r18, %r15, %r16, %r17;
	div.s32 	%r1, %r18, %r11;
	mul.lo.s32 	%r19, %r1, %r11;
	sub.s32 	%r2, %r18, %r19;
	setp.ge.s32 	%p1, %r1, %r14;
	setp.lt.s32 	%p2, %r11, 0;
	or.pred  	%p3, %p2, %p1;
	@%p3 bra 	$L__BB2_14;
	cvta.to.global.u64 	%rd11, %rd10;
	cvta.to.global.u64 	%rd12, %rd9;
	sub.s32 	%r3, %r11, %r13;
	setp.ge.s32 	%p4, %r2, %r3;
	mad.lo.s32 	%r20, %r1, %r3, %r2;
	mul.wide.s32 	%rd13, %r20, 4;
	add.s64 	%rd1, %rd12, %rd13;
	sub.s32 	%r21, %r13, %r11;
	add.s32 	%r22, %r21, %r2;
	mad.lo.s32 	%r23, %r1, %r13, %r22;
	mul.wide.s32 	%rd14, %r23, 4;
	add.s64 	%rd2, %rd11, %rd14;
	@%p4 bra 	$L__BB2_3;
	mov.b32 	%r25, 0;
	st.global.u32 	[%rd1], %r25;
	bra.uni 	$L__BB2_4;
$L__BB2_3:
	mov.b32 	%r24, 0;
	st.global.u32 	[%rd2], %r24;
$L__BB2_4:
	setp.lt.s32 	%p5, %r12, 1;
	@%p5 bra 	$L__BB2_14;
	mul.lo.s32 	%r4, %r1, %r12;
	cvta.to.global.u64 	%rd3, %rd8;
	cvta.to.global.u64 	%rd4, %rd7;
	cvta.to.global.u64 	%rd5, %rd6;
	mov.b32 	%r34, 0;
$L__BB2_6:
	add.s32 	%r27, %r34, %r4;
	mul.wide.s32 	%rd15, %r27, 4;
	add.s64 	%rd16, %rd3, %rd15;
	ld.global.u32 	%r28, [%rd16];
	setp.eq.s32 	%p6, %r28, 0;
	@%p6 bra 	$L__BB2_13;
	mul.wide.u32 	%rd17, %r34, 4;
	add.s64 	%rd18, %rd4, %rd17;
	ld.global.u32 	%r35, [%rd18];
	ld.global.u32 	%r7, [%rd18+4];
	setp.ge.s32 	%p7, %r35, %r7;
	@%p7 bra 	$L__BB2_13;
	bra.uni 	$L__BB2_9;
$L__BB2_8:
	add.s32 	%r35, %r35, 1;
	setp.ge.s32 	%p9, %r35, %r7;
	@%p9 bra 	$L__BB2_13;
$L__BB2_9:
	mul.wide.s32 	%rd19, %r35, 4;
	add.s64 	%rd20, %rd5, %rd19;
	ld.global.u32 	%r29, [%rd20];
	setp.ne.s32 	%p8, %r29, %r2;
	@%p8 bra 	$L__BB2_8;
	setp.ge.s32 	%p10, %r2, %r3;
	@%p10 bra 	$L__BB2_12;
	ld.global.u32 	%r32, [%rd1];
	xor.b32  	%r33, %r32, 1;
	st.global.u32 	[%rd1], %r33;
	bra.uni 	$L__BB2_13;
$L__BB2_12:
	ld.global.u32 	%r30, [%rd2];
	xor.b32  	%r31, %r30, 1;
	st.global.u32 	[%rd2], %r31;
$L__BB2_13:
	add.s32 	%r34, %r34, 1;
	setp.ne.s32 	%p11, %r34, %r12;
	@%p11 bra 	$L__BB2_6;
$L__BB2_14:
	ret;

}


// ===== COMPILED SASS (sm_100) =====

	.target	sm_100

	.elftype	@"ET_EXEC"


//--------------------- .note.nv.tkinfo           --------------------------
	.section	.note.nv.tkinfo,"",@"SHT_NOTE"
	.sectionflags	@"SHF_NOTE_NV_TKINFO"
	.tkinfo
        /*0018*/ 	.word	0x00000002
        /*0030*/ 	.string	""
        /*0030*/ 	.string	"ptxas"
        /*0030*/ 	.string	"Cuda compilation tools, release 13.0, V13.0.88"
        /*0030*/ 	.string	"Build cuda_13.0.r13.0/compiler.36424714_0"
        /*0030*/ 	.string	"-arch sm_100 -m 64 "



//--------------------- .note.nv.cuinfo           --------------------------
	.section	.note.nv.cuinfo,"",@"SHT_NOTE"
	.sectionflags	@"SHF_NOTE_NV_CUINFO"
        /*0018*/ 	.short	0x0002
        /*001a*/ 	.short	0x0064
        /*001c*/ 	.short	0x0082
	.zero		2


//--------------------- .nv.info                  --------------------------
	.section	.nv.info,"",@"SHT_CUDA_INFO"
	.align	4


	//----- nvinfo : EIATTR_REGCOUNT
	.align		4
        /*0000*/ 	.byte	0x04, 0x2f
        /*0002*/ 	.short	(.L_1 - .L_0)
	.align		4
.L_0:
        /*0004*/ 	.word	index@(_Z17csc_multiply_mod2PiS_S_S_S_ii)
        /*0008*/ 	.word	0x00000010


	//----- nvinfo : EIATTR_FRAME_SIZE
	.align		4
.L_1:
        /*000c*/ 	.byte	0x04, 0x11
        /*000e*/ 	.short	(.L_3 - .L_2)
	.align		4
.L_2:
        /*0010*/ 	.word	index@(_Z17csc_multiply_mod2PiS_S_S_S_ii)
        /*0014*/ 	.word	0x00000000


	//----- nvinfo : EIATTR_REGCOUNT
	.align		4
.L_3:
        /*0018*/ 	.byte	0x04, 0x2f
        /*001a*/ 	.short	(.L_5 - .L_4)
	.align		4
.L_4:
        /*001c*/ 	.word	index@(_Z27csc_multiply_mod2_optimizedPiS_S_S_S_ii)
        /*0020*/ 	.word	0x00000012


	//----- nvinfo : EIATTR_FRAME_SIZE
	.align		4
.L_5:
        /*0024*/ 	.byte	0x04, 0x11
        /*0026*/ 	.short	(.L_7 - .L_6)
	.align		4
.L_6:
        /*0028*/ 	.word	index@(_Z27csc_multiply_mod2_optimizedPiS_S_S_S_ii)
        /*002c*/ 	.word	0x00000000


	//----- nvinfo : EIATTR_REGCOUNT
	.align		4
.L_7:
        /*0030*/ 	.byte	0x04, 0x2f
        /*0032*/ 	.short	(.L_9 - .L_8)
	.align		4
.L_8:
        /*0034*/ 	.word	index@(_Z23batch_csc_multiply_mod2PiS_S_S_S_S_iiii)
        /*0038*/ 	.word	0x00000012


	//----- nvinfo : EIATTR_FRAME_SIZE
	.align		4
.L_9:
        /*003c*/ 	.byte	0x04, 0x11
        /*003e*/ 	.short	(.L_11 - .L_10)
	.align		4
.L_10:
        /*0040*/ 	.word	index@(_Z23batch_csc_multiply_mod2PiS_S_S_S_S_iiii)
        /*0044*/ 	.word	0x00000000


	//----- nvinfo : EIATTR_MIN_STACK_SIZE
	.align		4
.L_11:
        /*0048*/ 	.byte	0x04, 0x12
        /*004a*/ 	.short	(.L_13 - .L_12)
	.align		4
.L_12:
        /*004c*/ 	.word	index@(_Z23batch_csc_multiply_mod2PiS_S_S_S_S_iiii)
        /*0050*/ 	.word	0x00000000


	//----- nvinfo : EIATTR_MIN_STACK_SIZE
	.align		4
.L_13:
        /*0054*/ 	.byte	0x04, 0x12
        /*0056*/ 	.short	(.L_15 - .L_14)
	.align		4
.L_14:
        /*0058*/ 	.word	index@(_Z27csc_multiply_mod2_optimizedPiS_S_S_S_ii)
        /*005c*/ 	.word	0x00000000


	//----- nvinfo : EIATTR_MIN_STACK_SIZE
	.align		4
.L_15:
        /*0060*/ 	.byte	0x04, 0x12
        /*0062*/ 	.short	(.L_17 - .L_16)
	.align		4
.L_16:
        /*0064*/ 	.word	index@(_Z17csc_multiply_mod2PiS_S_S_S_ii)
        /*0068*/ 	.word	0x00000000
.L_17:


//--------------------- .nv.compat                --------------------------
	.section	.nv.compat,"",@"SHT_CUDA_COMPAT_INFO"
	.align	4
        /*0000*/ 	.byte	0x02, 0x09, 0x00, 0x00, 0x02, 0x02, 0x01, 0x00, 0x02, 0x05, 0x05, 0x00, 0x03, 0x07, 0x01, 0x01
        /*0010*/ 	.byte	0x02, 0x03, 0x00, 0x00, 0x02, 0x06, 0x01, 0x00, 0x04, 0x0b, 0x08, 0x00, 0x09, 0x00, 0x00, 0x00
        /*0020*/ 	.byte	0x00, 0x00, 0x00, 0x00


//--------------------- .nv.info._Z23batch_csc_multiply_mod2PiS_S_S_S_S_iiii --------------------------
	.section	.nv.info._Z23batch_csc_multiply_mod2PiS_S_S_S_S_iiii,"",@"SHT_CUDA_INFO"
	.sectionflags	@""
	.align	4


	//----- nvinfo : EIATTR_CUDA_API_VERSION
	.align		4
        /*0000*/ 	.byte	0x04, 0x37
        /*0002*/ 	.short	(.L_19 - .L_18)
.L_18:
        /*0004*/ 	.word	0x00000082


	//----- nvinfo : EIATTR_KPARAM_INFO
	.align		4
.L_19:
        /*0008*/ 	.byte	0x04, 0x17
        /*000a*/ 	.short	(.L_21 - .L_20)
.L_20:
        /*000c*/ 	.word	0x00000000
        /*0010*/ 	.short	0x0009
        /*0012*/ 	.short	0x003c
        /*0014*/ 	.byte	0x00, 0xf0, 0x11, 0x00


	//----- nvinfo : EIATTR_KPARAM_INFO
	.align		4
.L_21:
        /*0018*/ 	.byte	0x04, 0x17
        /*001a*/ 	.short	(.L_23 - .L_22)
.L_22:
        /*001c*/ 	.word	0x00000000
        /*0020*/ 	.short	0x0008
        /*0022*/ 	.short	0x0038
        /*0024*/ 	.byte	0x00, 0xf0, 0x11, 0x00


	//----- nvinfo : EIATTR_KPARAM_INFO
	.align		4
.L_23:
        /*0028*/ 	.byte	0x04, 0x17
        /*002a*/ 	.short	(.L_25 - .L_24)
.L_24:
        /*002c*/ 	.word	0x00000000
        /*0030*/ 	.short	0x0007
        /*0032*/ 	.short	0x0034
        /*0034*/ 	.byte	0x00, 0xf0, 0x11, 0x00


	//----- nvinfo : EIATTR_KPARAM_INFO
	.align		4
.L_25:
        /*0038*/ 	.byte	0x04, 0x17
        /*003a*/ 	.short	(.L_27 - .L_26)
.L_26:
        /*003c*/ 	.word	0x00000000
        /*0040*/ 	.short	0x0006
        /*0042*/ 	.short	0x0030
        /*0044*/ 	.byte	0x00, 0xf0, 0x11, 0x00


	//----- nvinfo : EIATTR_KPARAM_INFO
	.align		4
.L_27:
        /*0048*/ 	.byte	0x04, 0x17
        /*004a*/ 	.short	(.L_29 - .L_28)
.L_28:
        /*004c*/ 	.word	0x00000000
        /*0050*/ 	.short	0x0005
        /*0052*/ 	.short	0x0028
        /*0054*/ 	.byte	0x00, 0xf5, 0x21, 0x00


	//----- nvinfo : EIATTR_KPARAM_INFO
	.align		4
.L_29:
        /*0058*/ 	.byte	0x04, 0x17
        /*005a*/ 	.short	(.L_31 - .L_30)
.L_30:
        /*005c*/ 	.word	0x00000000
        /*0060*/ 	.short	0x0004
        /*0062*/ 	.short	0x0020
        /*0064*/ 	.byte	0x00, 0xf5, 0x21, 0x00


	//----- nvinfo : EIATTR_KPARAM_INFO
	.align		4
.L_31:
        /*0068*/ 	.byte	0x04, 0x17
        /*006a*/ 	.short	(.L_33 - .L_32)
.L_32:
        /*006c*/ 	.word	0x00000000
        /*0070*/ 	.short	0x0003
        /*0072*/ 	.short	0x0018
        /*0074*/ 	.byte	0x00, 0xf5, 0x21, 0x00


	//----- nvinfo : EIATTR_KPARAM_INFO
	.align		4
.L_33:
        /*0078*/ 	.byte	0x04, 0x17
        /*007a*/ 	.short	(.L_35 - .L_34)
.L_34:
        /*007c*/ 	.word	0x00000000
        /*0080*/ 	.short	0x0002
        /*0082*/ 	.short	0x0010
        /*0084*/ 	.byte	0x00, 0xf5, 0x21, 0x00


	//----- nvinfo : EIATTR_KPARAM_INFO
	.align		4
.L_35:
        /*0088*/ 	.byte	0x04, 0x17
        /*008a*/ 	.short	(.L_37 - .L_36)
.L_36:
        /*008c*/ 	.word	0x00000000
        /*0090*/ 	.short	0x0001
        /*0092*/ 	.short	0x0008
        /*0094*/ 	.byte	0x00, 0xf5, 0x21, 0x00


	//----- nvinfo : EIATTR_KPARAM_INFO
	.align		4
.L_37:
        /*0098*/ 	.byte	0x04, 0x17
        /*009a*/ 	.short	(.L_39 - .L_38)
.L_38:
        /*009c*/ 	.word	0x00000000
        /*00a0*/ 	.short	0x0000
        /*00a2*/ 	.short	0x0000
        /*00a4*/ 	.byte	0x00, 0xf5, 0x21, 0x00


	//----- nvinfo : EIATTR_SPARSE_MMA_MASK
	.align		4
.L_39:
        /*00a8*/ 	.byte	0x03, 0x50
        /*00aa*/ 	.short	0x0000


	//----- nvinfo : EIATTR_MAXREG_COUNT
	.align		4
        /*00ac*/ 	.byte	0x03, 0x1b
        /*00ae*/ 	.short	0x00ff


	//----- nvinfo : EIATTR_MERCURY_ISA_VERSION
	.align		4
        /*00b0*/ 	.byte	0x03, 0x5f
        /*00b2*/ 	.short	0x0101


	//----- nvinfo : EIATTR_VRC_CTA_INIT_COUNT
	.align		4
        /*00b4*/ 	.byte	0x02, 0x4a
	.zero		1
	.zero		1


	//----- nvinfo : EIATTR_EXIT_INSTR_OFFSETS
	.align		4
        /*00b8*/ 	.byte	0x04, 0x1c
        /*00ba*/ 	.short	(.L_41 - .L_40)


	//   ....[0]....
.L_40:
        /*00bc*/ 	.word	0x00000200


	//   ....[1]....
        /*00c0*/ 	.word	0x00000320


	//   ....[2]....
        /*00c4*/ 	.word	0x000005b0


	//----- nvinfo : EIATTR_CRS_STACK_SIZE
	.align		4
.L_41:
        /*00c8*/ 	.byte	0x04, 0x1e
        /*00ca*/ 	.short	(.L_43 - .L_42)
.L_42:
        /*00cc*/ 	.word	0x00000000


	//----- nvinfo : EIATTR_CBANK_PARAM_SIZE
	.align		4
.L_43:
        /*00d0*/ 	.byte	0x03, 0x19
        /*00d2*/ 	.short	0x0040


	//----- nvinfo : EIATTR_PARAM_CBANK
	.align		4
        /*00d4*/ 	.byte	0x04, 0x0a
        /*00d6*/ 	.short	(.L_45 - .L_44)
	.align		4
.L_44:
        /*00d8*/ 	.word	index@(.nv.constant0._Z23batch_csc_multiply_mod2PiS_S_S_S_S_iiii)
        /*00dc*/ 	.short	0x0380
        /*00de*/ 	.short	0x0040


	//----- nvinfo : EIATTR_SW_WAR
	.align		4
.L_45:
        /*00e0*/ 	.byte	0x04, 0x36
        /*00e2*/ 	.short	(.L_47 - .L_46)
.L_46:
        /*00e4*/ 	.word	0x00000008
.L_47:


//--------------------- .nv.info._Z27csc_multiply_mod2_optimizedPiS_S_S_S_ii --------------------------
	.section	.nv.info._Z27csc_multiply_mod2_optimizedPiS_S_S_S_ii,"",@"SHT_CUDA_INFO"
	.sectionflags	@""
	.align	4


	//----- nvinfo : EIATTR_CUDA_API_VERSION
	.align		4
        /*0000*/ 	.byte	0x04, 0x37
        /*0002*/ 	.short	(.L_49 - .L_48)
.L_48:
        /*0004*/ 	.word	0x00000082


	//----- nvinfo : EIATTR_KPARAM_INFO
	.align		4
.L_49:
        /*0008*/ 	.byte	0x04, 0x17
        /*000a*/ 	.short	(.L_51 - .L_50)
.L_50:
        /*000c*/ 	.word	0x00000000
        /*0010*/ 	.short	0x0006
        /*0012*/ 	.short	0x002c
        /*0014*/ 	.byte	0x00, 0xf0, 0x11, 0x00


	//----- nvinfo : EIATTR_KPARAM_INFO
	.align		4
.L_51:
        /*0018*/ 	.byte	0x04, 0x17
        /*001a*/ 	.short	(.L_53 - .L_52)
.L_52:
        /*001c*/ 	.word	0x00000000
        /*0020*/ 	.short	0x0005
        /*0022*/ 	.short	0x0028
        /*0024*/ 	.byte	0x00, 0xf0, 0x11, 0x00


	//----- nvinfo : EIATTR_KPARAM_INFO
	.align		4
.L_53:
        /*0028*/ 	.byte	0x04, 0x17
        /*002a*/ 	.short	(.L_55 - .L_54)
.L_54:
        /*002c*/ 	.word	0x00000000
        /*0030*/ 	.short	0x0004
        /*0032*/ 	.short	0x0020
        /*0034*/ 	.byte	0x00, 0xf5, 0x21, 0x00


	//----- nvinfo : EIATTR_KPARAM_INFO
	.align		4
.L_55:
        /*0038*/ 	.byte	0x04, 0x17
        /*003a*/ 	.short	(.L_57 - .L_56)
.L_56:
        /*003c*/ 	.word	0x00000000
        /*0040*/ 	.short	0x0003
        /*0042*/ 	.short	0x0018
        /*0044*/ 	.byte	0x00, 0xf5, 0x21, 0x00


	//----- nvinfo : EIATTR_KPARAM_INFO
	.align		4
.L_57:
        /*0048*/ 	.byte	0x04, 0x17
        /*004a*/ 	.short	(.L_59 - .L_58)
.L_58:
        /*004c*/ 	.word	0x00000000
        /*0050*/ 	.short	0x0002
        /*0052*/ 	.short	0x0010
        /*0054*/ 	.byte	0x00, 0xf5, 0x21, 0x00


	//----- nvinfo : EIATTR_KPARAM_INFO
	.align		4
.L_59:
        /*0058*/ 	.byte	0x04, 0x17
        /*005a*/ 	.short	(.L_61 - .L_60)
.L_60:
        /*005c*/ 	.word	0x00000000
        /*0060*/ 	.short	0x0001
        /*0062*/ 	.short	0x0008
        /*0064*/ 	.byte	0x00, 0xf5, 0x21, 0x00


	//----- nvinfo : EIATTR_KPARAM_INFO
	.align		4
.L_61:
        /*0068*/ 	.byte	0x04, 0x17
        /*006a*/ 	.short	(.L_63 - .L_62)
.L_62:
        /*006c*/ 	.word	0x00000000
        /*0070*/ 	.short	0x0000
        /*0072*/ 	.short	0x0000
        /*0074*/ 	.byte	0x00, 0xf5, 0x21, 0x00


	//----- nvinfo : EIATTR_SPARSE_MMA_MASK
	.align		4
.L_63:
        /*0078*/ 	.byte	0x03, 0x50
        /*007a*/ 	.short	0x0000


	//----- nvinfo : EIATTR_MAXREG_COUNT
	.align		4
        /*007c*/ 	.byte	0x03, 0x1b
        /*007e*/ 	.short	0x00ff


	//----- nvinfo : EIATTR_MERCURY_ISA_VERSION
	.align		4
        /*0080*/ 	.byte	0x03, 0x5f
        /*0082*/ 	.short	0x0101


	//----- nvinfo : EIATTR_VRC_CTA_INIT_COUNT
	.align		4
        /*0084*/ 	.byte	0x02, 0x4a
	.zero		1
	.zero		1


	//----- nvinfo : EIATTR_EXIT_INSTR_OFFSETS
	.align		4
        /*0088*/ 	.byte	0x04, 0x1c
        /*008a*/ 	.short	(.L_65 - .L_64)


	//   ....[0]....
.L_64:
        /*008c*/ 	.word	0x00000070


	//   ....[1]....
        /*0090*/ 	.word	0x000000e0


	//   ....[2]....
        /*0094*/ 	.word	0x00000360


	//----- nvinfo : EIATTR_CRS_STACK_SIZE
	.align		4
.L_65:
        /*0098*/ 	.byte	0x04, 0x1e
        /*009a*/ 	.short	(.L_67 - .L_66)
.L_66:
        /*009c*/ 	.word	0x00000000


	//----- nvinfo : EIATTR_CBANK_PARAM_SIZE
	.align		4
.L_67:
        /*00a0*/ 	.byte	0x03, 0x19
        /*00a2*/ 	.short	0x0030


	//----- nvinfo : EIATTR_PARAM_CBANK
	.align		4
        /*00a4*/ 	.byte	0x04, 0x0a
        /*00a6*/ 	.short	(.L_69 - .L_68)
	.align		4
.L_68:
        /*00a8*/ 	.word	index@(.nv.constant0._Z27csc_multiply_mod2_optimizedPiS_S_S_S_ii)
        /*00ac*/ 	.short	0x0380
        /*00ae*/ 	.short	0x0030


	//----- nvinfo : EIATTR_SW_WAR
	.align		4
.L_69:
        /*00b0*/ 	.byte	0x04, 0x36
        /*00b2*/ 	.short	(.L_71 - .L_70)
.L_70:
        /*00b4*/ 	.word	0x00000008
.L_71:


//--------------------- .nv.info._Z17csc_multiply_mod2PiS_S_S_S_ii --------------------------
	.section	.nv.info._Z17csc_multiply_mod2PiS_S_S_S_ii,"",@"SHT_CUDA_INFO"
	.sectionflags	@""
	.align	4


	//----- nvinfo : EIATTR_CUDA_API_VERSION
	.align		4
        /*0000*/ 	.byte	0x04, 0x37
        /*0002*/ 	.short	(.L_73 - .L_72)
.L_72:
        /*0004*/ 	.word	0x00000082


	//----- nvinfo : EIATTR_KPARAM_INFO
	.align		4
.L_73:
        /*0008*/ 	.byte	0x04, 0x17
        /*000a*/ 	.short	(.L_75 - .L_74)
.L_74:
        /*000c*/ 	.word	0x00000000
        /*0010*/ 	.short	0x0006
        /*0012*/ 	.short	0x002c
        /*0014*/ 	.byte	0x00, 0xf0, 0x11, 0x00


	//----- nvinfo : EIATTR_KPARAM_INFO
	.align		4
.L_75:
        /*0018*/ 	.byte	0x04, 0x17
        /*001a*/ 	.short	(.L_77 - .L_76)
.L_76:
        /*001c*/ 	.word	0x00000000
        /*0020*/ 	.short	0x0005
        /*0022*/ 	.short	0x0028
        /*0024*/ 	.byte	0x00, 0xf0, 0x11, 0x00


	//----- nvinfo : EIATTR_KPARAM_INFO
	.align		4
.L_77:
        /*0028*/ 	.byte	0x04, 0x17
        /*002a*/ 	.short	(.L_79 - .L_78)
.L_78:
        /*002c*/ 	.word	0x00000000
        /*0030*/ 	.short	0x0004
        /*0032*/ 	.short	0x0020
        /*0034*/ 	.byte	0x00, 0xf5, 0x21, 0x00


	//----- nvinfo : EIATTR_KPARAM_INFO
	.align		4
.L_79:
        /*0038*/ 	.byte	0x04, 0x17
        /*003a*/ 	.short	(.L_81 - .L_80)
.L_80:
        /*003c*/ 	.word	0x00000000
        /*0040*/ 	.short	0x0003
        /*0042*/ 	.short	0x0018
        /*0044*/ 	.byte	0x00, 0xf5, 0x21, 0x00


	//----- nvinfo : EIATTR_KPARAM_INFO
	.align		4
.L_81:
        /*0048*/ 	.byte	0x04, 0x17
        /*004a*/ 	.short	(.L_83 - .L_82)
.L_82:
        /*004c*/ 	.word	0x00000000
        /*0050*/ 	.short	0x0002
        /*0052*/ 	.short	0x0010
        /*0054*/ 	.byte	0x00, 0xf5, 0x21, 0x00


	//----- nvinfo : EIATTR_KPARAM_INFO
	.align		4
.L_83:
        /*0058*/ 	.byte	0x04, 0x17
        /*005a*/ 	.short	(.L_85 - .L_84)
.L_84:
        /*005c*/ 	.word	0x00000000
        /*0060*/ 	.short	0x0001
        /*0062*/ 	.short	0x0008
        /*0064*/ 	.byte	0x00, 0xf5, 0x21, 0x00


	//----- nvinfo : EIATTR_KPARAM_INFO
	.align		4
.L_85:
        /*0068*/ 	.byte	0x04, 0x17
        /*006a*/ 	.short	(.L_87 - .L_86)
.L_86:
        /*006c*/ 	.word	0x00000000
        /*0070*/ 	.short	0x0000
        /*0072*/ 	.short	0x0000
        /*0074*/ 	.byte	0x00, 0xf5, 0x21, 0x00


	//----- nvinfo : EIATTR_SPARSE_MMA_MASK
	.align		4
.L_87:
        /*0078*/ 	.byte	0x03, 0x50
        /*007a*/ 	.short	0x0000


	//----- nvinfo : EIATTR_MAXREG_COUNT
	.align		4
        /*007c*/ 	.byte	0x03, 0x1b
        /*007e*/ 	.short	0x00ff


	//----- nvinfo : EIATTR_MERCURY_ISA_VERSION
	.align		4
        /*0080*/ 	.byte	0x03, 0x5f
        /*0082*/ 	.short	0x0101


	//----- nvinfo : EIATTR_VRC_CTA_INIT_COUNT
	.align		4
        /*0084*/ 	.byte	0x02, 0x4a
	.zero		1
	.zero		1


	//----- nvinfo : EIATTR_EXIT_INSTR_OFFSETS
	.align		4
        /*0088*/ 	.byte	0x04, 0x1c
        /*008a*/ 	.short	(.L_89 - .L_88)


	//   ....[0]....
.L_88:
        /*008c*/ 	.word	0x00000070


	//   ....[1]....
        /*0090*/ 	.word	0x000000e0


	//   ....[2]....
        /*0094*/ 	.word	0x00000330


	//----- nvinfo : EIATTR_CRS_STACK_SIZE
	.align		4
.L_89:
        /*0098*/ 	.byte	0x04, 0x1e
        /*009a*/ 	.short	(.L_91 - .L_90)
.L_90:
        /*009c*/ 	.word	0x00000000


	//----- nvinfo : EIATTR_CBANK_PARAM_SIZE
	.align		4
.L_91:
        /*00a0*/ 	.byte	0x03, 0x19
        /*00a2*/ 	.short	0x0030


	//----- nvinfo : EIATTR_PARAM_CBANK
	.align		4
        /*00a4*/ 	.byte	0x04, 0x0a
        /*00a6*/ 	.short	(.L_93 - .L_92)
	.align		4
.L_92:
        /*00a8*/ 	.word	index@(.nv.constant0._Z17csc_multiply_mod2PiS_S_S_S_ii)
        /*00ac*/ 	.short	0x0380
        /*00ae*/ 	.short	0x0030


	//----- nvinfo : EIATTR_SW_WAR
	.align		4
.L_93:
        /*00b0*/ 	.byte	0x04, 0x36
        /*00b2*/ 	.short	(.L_95 - .L_94)
.L_94:
        /*00b4*/ 	.word	0x00000008
.L_95:


//--------------------- .nv.callgraph             --------------------------
	.section	.nv.callgraph,"",@"SHT_CUDA_CALLGRAPH"
	.align	4
	.sectionentsize	8
	.align		4
        /*0000*/ 	.word	0x00000000
	.align		4
        /*0004*/ 	.word	0xffffffff
	.align		4
        /*0008*/ 	.word	0x00000000
	.align		4
        /*000c*/ 	.word	0xfffffffe
	.align		4
        /*0010*/ 	.word	0x00000000
	.align		4
        /*0014*/ 	.word	0xfffffffd
	.align		4
        /*0018*/ 	.word	0x00000000
	.align		4
        /*001c*/ 	.word	0xfffffffc


//--------------------- .text._Z23batch_csc_multiply_mod2PiS_S_S_S_S_iiii --------------------------
	.section	.text._Z23batch_csc_multiply_mod2PiS_S_S_S_S_iiii,"ax",@progbits
	.align	128
        .global         _Z23batch_csc_multiply_mod2PiS_S_S_S_S_iiii
        .type           _Z23batch_csc_multiply_mod2PiS_S_S_S_S_iiii,@function
        .size           _Z23batch_csc_multiply_mod2PiS_S_S_S_S_iiii,(.L_x_18 - _Z23batch_csc_multiply_mod2PiS_S_S_S_S_iiii)
        .other          _Z23batch_csc_multiply_mod2PiS_S_S_S_S_iiii,@"STO_CUDA_ENTRY STV_DEFAULT"
_Z23batch_csc_multiply_mod2PiS_S_S_S_S_iiii:
.text._Z23batch_csc_multiply_mod2PiS_S_S_S_S_iiii:
[----:B------:R-:W-:Y:S08]  /*0000*/  LDC R1, c[0x0][0x37c] ;  /* 0x0000df00ff017b82 */ /* 0x000ff00000000800 */
[----:B------:R-:W0:Y:S01]  /*0010*/  LDC R2, c[0x0][0x3b0] ;  /* 0x0000ec00ff027b82 */ /* 0x000e220000000800 */
[----:B------:R-:W1:Y:S07]  /*0020*/  S2R R6, SR_TID.X ;  /* 0x0000000000067919 */ /* 0x000e6e0000002100 */
[----:B------:R-:W1:Y:S08]  /*0030*/  S2UR UR4, SR_CTAID.X ;  /* 0x00000000000479c3 */ /* 0x000e700000002500 */
[----:B------:R-:W1:Y:S01]  /*0040*/  LDC R3, c[0x0][0x360] ;  /* 0x0000d800ff037b82 */ /* 0x000e620000000800 */
[----:B0-----:R-:W-:-:S04]  /*0050*/  IABS R7, R2 ;  /* 0x0000000200077213 */ /* 0x001fc80000000000 */
[----:B------:R-:W0:Y:S01]  /*0060*/  I2F.RP R0, R7 ;  /* 0x0000000700007306 */ /* 0x000e220000209400 */
[----:B-1----:R-:W-:Y:S01]  /*0070*/  IMAD R3, R3, UR4, R6 ;  /* 0x0000000403037c24 */ /* 0x002fe2000f8e0206 */
[----:B------:R-:W1:Y:S06]  /*0080*/  LDCU UR4, c[0x0][0x3bc] ;  /* 0x00007780ff0477ac */ /* 0x000e6c0008000800 */
[----:B0-----:R-:W0:Y:S01]  /*0090*/  MUFU.RCP R0, R0 ;  /* 0x0000000000007308 */ /* 0x001e220000001000 */
[----:B------:R-:W-:Y:S01]  /*00a0*/  IABS R6, R3 ;  /* 0x0000000300067213 */ /* 0x000fe20000000000 */
[----:B0-----:R-:W-:-:S06]  /*00b0*/  VIADD R4, R0, 0xffffffe ;  /* 0x0ffffffe00047836 */ /* 0x001fcc0000000000 */
[----:B------:R0:W2:Y:S02]  /*00c0*/  F2I.FTZ.U32.TRUNC.NTZ R5, R4 ;  /* 0x0000000400057305 */ /* 0x0000a4000021f000 */
[----:B0-----:R-:W-:Y:S02]  /*00d0*/  IMAD.MOV.U32 R4, RZ, RZ, RZ ;  /* 0x000000ffff047224 */ /* 0x001fe400078e00ff */
[----:B--2---:R-:W-:-:S04]  /*00e0*/  IMAD.MOV R8, RZ, RZ, -R5 ;  /* 0x000000ffff087224 */ /* 0x004fc800078e0a05 */
[----:B------:R-:W-:-:S04]  /*00f0*/  IMAD R9, R8, R7, RZ ;  /* 0x0000000708097224 */ /* 0x000fc800078e02ff */
[----:B------:R-:W-:-:S06]  /*0100*/  IMAD.HI.U32 R5, R5, R9, R4 ;  /* 0x0000000905057227 */ /* 0x000fcc00078e0004 */
[----:B------:R-:W-:-:S05]  /*0110*/  IMAD.HI.U32 R0, R5, R6, RZ ;  /* 0x0000000605007227 */ /* 0x000fca00078e00ff */
[----:B------:R-:W-:-:S05]  /*0120*/  IADD3 R5, PT, PT, -R0, RZ, RZ ;  /* 0x000000ff00057210 */ /* 0x000fca0007ffe1ff */
[----:B------:R-:W-:-:S05]  /*0130*/  IMAD R4, R7, R5, R6 ;  /* 0x0000000507047224 */ /* 0x000fca00078e0206 */
[----:B------:R-:W-:-:S13]  /*0140*/  ISETP.GT.U32.AND P2, PT, R7, R4, PT ;  /* 0x000000040700720c */ /* 0x000fda0003f44070 */
[----:B------:R-:W-:Y:S02]  /*0150*/  @!P2 IMAD.IADD R4, R4, 0x1, -R7 ;  /* 0x000000010404a824 */ /* 0x000fe400078e0a07 */
[----:B------:R-:W-:Y:S01]  /*0160*/  @!P2 VIADD R0, R0, 0x1 ;  /* 0x000000010000a836 */ /* 0x000fe20000000000 */
[----:B------:R-:W-:Y:S02]  /*0170*/  ISETP.NE.AND P2, PT, R2, RZ, PT ;  /* 0x000000ff0200720c */ /* 0x000fe40003f45270 */
[----:B------:R-:W-:Y:S02]  /*0180*/  ISETP.GE.U32.AND P0, PT, R4, R7, PT ;  /* 0x000000070400720c */ /* 0x000fe40003f06070 */
[----:B------:R-:W-:-:S04]  /*0190*/  LOP3.LUT R4, R3, R2, RZ, 0x3c, !PT ;  /* 0x0000000203047212 */ /* 0x000fc800078e3cff */
[----:B------:R-:W-:-:S07]  /*01a0*/  ISETP.GE.AND P1, PT, R4, RZ, PT ;  /* 0x000000ff0400720c */ /* 0x000fce0003f26270 */
[----:B------:R-:W-:-:S06]  /*01b0*/  @P0 IADD3 R0, PT, PT, R0, 0x1, RZ ;  /* 0x0000000100000810 */ /* 0x000fcc0007ffe0ff */
[----:B------:R-:W-:Y:S01]  /*01c0*/  @!P1 IMAD.MOV R0, RZ, RZ, -R0 ;  /* 0x000000ffff009224 */ /* 0x000fe200078e0a00 */
[----:B------:R-:W-:-:S04]  /*01d0*/  @!P2 LOP3.LUT R0, RZ, R2, RZ, 0x33, !PT ;  /* 0x00000002ff00a212 */ /* 0x000fc800078e33ff */
[----:B-1----:R-:W-:-:S04]  /*01e0*/  ISETP.GE.AND P0, PT, R0, UR4, PT ;  /* 0x0000000400007c0c */ /* 0x002fc8000bf06270 */
[----:B------:R-:W-:-:S13]  /*01f0*/  ISETP.LT.OR P0, PT, R2, RZ, P0 ;  /* 0x000000ff0200720c */ /* 0x000fda0000701670 */
[----:B------:R-:W-:Y:S05]  /*0200*/  @P0 EXIT ;  /* 0x000000000000094d */ /* 0x000fea0003800000 */
[----:B------:R-:W0:Y:S01]  /*0210*/  LDCU UR6, c[0x0][0x3b8] ;  /* 0x00007700ff0677ac */ /* 0x000e220008000800 */
[----:B------:R-:W1:Y:S01]  /*0220*/  LDC.64 R6, c[0x0][0x3a0] ;  /* 0x0000e800ff067b82 */ /* 0x000e620000000a00 */
[----:B------:R-:W-:Y:S01]  /*0230*/  IMAD.MOV R5, RZ, RZ, -R0 ;  /* 0x000000ffff057224 */ /* 0x000fe200078e0a00 */
[----:B------:R-:W2:Y:S03]  /*0240*/  LDCU.64 UR4, c[0x0][0x358] ;  /* 0x00006b00ff0477ac */ /* 0x000ea60008000a00 */
[----:B------:R-:W-:-:S03]  /*0250*/  IMAD R5, R2, R5, R3 ;  /* 0x0000000502057224 */ /* 0x000fc600078e0203 */
[----:B------:R-:W3:Y:S08]  /*0260*/  LDC.64 R8, c[0x0][0x3a8] ;  /* 0x0000ea00ff087b82 */ /* 0x000ef00000000a00 */
[----:B------:R-:W4:Y:S01]  /*0270*/  LDC R10, c[0x0][0x3b4] ;  /* 0x0000ed00ff0a7b82 */ /* 0x000f220000000800 */
[----:B0-----:R-:W-:Y:S02]  /*0280*/  IADD3 R4, PT, PT, R2, -UR6, RZ ;  /* 0x8000000602047c10 */ /* 0x001fe4000fffe0ff */
[----:B------:R-:W-:-:S02]  /*0290*/  IADD3 R11, PT, PT, R5, UR6, -R2 ;  /* 0x00000006050b7c10 */ /* 0x000fc4000fffe802 */
[-C--:B------:R-:W-:Y:S01]  /*02a0*/  ISETP.GE.AND P0, PT, R5, R4.reuse, PT ;  /* 0x000000040500720c */ /* 0x080fe20003f06270 */
[C---:B------:R-:W-:Y:S02]  /*02b0*/  IMAD R3, R0.reuse, R4, R5 ;  /* 0x0000000400037224 */ /* 0x040fe400078e0205 */
[----:B------:R-:W-:Y:S02]  /*02c0*/  IMAD R11, R0, UR6, R11 ;  /* 0x00000006000b7c24 */ /* 0x000fe4000f8e020b */
[----:B-1----:R-:W-:-:S04]  /*02d0*/  IMAD.WIDE R2, R3, 0x4, R6 ;  /* 0x0000000403027825 */ /* 0x002fc800078e0206 */
[----:B---3--:R-:W-:-:S04]  /*02e0*/  IMAD.WIDE R6, R11, 0x4, R8 ;  /* 0x000000040b067825 */ /* 0x008fc800078e0208 */
[----:B--2---:R0:W-:Y:S04]  /*02f0*/  @!P0 STG.E desc[UR4][R2.64], RZ ;  /* 0x000000ff02008986 */ /* 0x0041e8000c101904 */
[----:B------:R0:W-:Y:S01]  /*0300*/  @P0 STG.E desc[UR4][R6.64], RZ ;  /* 0x000000ff06000986 */ /* 0x0001e2000c101904 */
[----:B----4-:R-:W-:-:S13]  /*0310*/  ISETP.GE.AND P0, PT, R10, 0x1, PT ;  /* 0x000000010a00780c */ /* 0x010fda0003f06270 */
[----:B0-----:R-:W-:Y:S05]  /*0320*/  @!P0 EXIT ;  /* 0x000000000000894d */ /* 0x001fea0003800000 */
[----:B------:R-:W-:-:S07]  /*0330*/  IMAD.MOV.U32 R9, RZ, RZ, RZ ;  /* 0x000000ffff097224 */ /* 0x000fce00078e00ff */
.L_x_4:
[----:B0-----:R-:W0:Y:S01]  /*0340*/  LDC.64 R10, c[0x0][0x398] ;  /* 0x0000e600ff0a7b82 */ /* 0x001e220000000a00 */
[----:B------:R-:W1:Y:S02]  /*0350*/  LDCU UR6, c[0x0][0x3b4] ;  /* 0x00007680ff0677ac */ /* 0x000e640008000800 */
[----:B-1----:R-:W-:-:S04]  /*0360*/  IMAD R13, R0, UR6, R9 ;  /* 0x00000006000d7c24 */ /* 0x002fc8000f8e0209 */
[----:B0-----:R-:W-:-:S06]  /*0370*/  IMAD.WIDE R10, R13, 0x4, R10 ;  /* 0x000000040d0a7825 */ /* 0x001fcc00078e020a */
[----:B------:R-:W2:Y:S01]  /*0380*/  LDG.E R10, desc[UR4][R10.64] ;  /* 0x000000040a0a7981 */ /* 0x000ea2000c1e1900 */
[----:B------:R-:W-:Y:S01]  /*0390*/  BSSY.RECONVERGENT B0, `(.L_x_0) ;  /* 0x000001d000007945 */ /* 0x000fe20003800200 */
[----:B--2---:R-:W-:-:S13]  /*03a0*/  ISETP.NE.AND P0, PT, R10, RZ, PT ;  /* 0x000000ff0a00720c */ /* 0x004fda0003f05270 */
[----:B------:R-:W-:Y:S05]  /*03b0*/  @!P0 BRA `(.L_x_1) ;  /* 0x0000000000688947 */ /* 0x000fea0003800000 */
[----:B------:R-:W0:Y:S02]  /*03c0*/  LDC.64 R10, c[0x0][0x390] ;  /* 0x0000e400ff0a7b82 */ /* 0x000e240000000a00 */
[----:B0-----:R-:W-:-:S05]  /*03d0*/  IMAD.WIDE.U32 R10, R9, 0x4, R10 ;  /* 0x00000004090a7825 */ /* 0x001fca00078e000a */
[----:B------:R-:W2:Y:S04]  /*03e0*/  LDG.E R8, desc[UR4][R10.64] ;  /* 0x000000040a087981 */ /* 0x000ea8000c1e1900 */
[----:B------:R-:W2:Y:S02]  /*03f0*/  LDG.E R15, desc[UR4][R10.64+0x4] ;  /* 0x000004040a0f7981 */ /* 0x000ea4000c1e1900 */
[----:B--2---:R-:W-:-:S13]  /*0400*/  ISETP.GE.AND P0, PT, R8, R15, PT ;  /* 0x0000000f0800720c */ /* 0x004fda0003f06270 */
[----:B------:R-:W-:Y:S05]  /*0410*/  @P0 BRA `(.L_x_1) ;  /* 0x0000000000500947 */ /* 0x000fea0003800000 */
[----:B------:R-:W0:Y:S08]  /*0420*/  LDC.64 R10, c[0x0][0x388] ;  /* 0x0000e200ff0a7b82 */ /* 0x000e300000000a00 */
[----:B------:R-:W1:Y:S01]  /*0430*/  LDC.64 R12, c[0x0][0x388] ;  /* 0x0000e200ff0c7b82 */ /* 0x000e620000000a00 */
[----:B0-----:R-:W-:-:S06]  /*0440*/  IMAD.WIDE R10, R8, 0x4, R10 ;  /* 0x00000004080a7825 */ /* 0x001fcc00078e020a */
[----:B------:R-:W2:Y:S02]  /*0450*/  LDG.E R10, desc[UR4][R10.64] ;  /* 0x000000040a0a7981 */ /* 0x000ea4000c1e1900 */
[----:B--2---:R-:W-:-:S13]  /*0460*/  ISETP.NE.AND P0, PT, R10, R5, PT ;  /* 0x000000050a00720c */ /* 0x004fda0003f05270 */
[----:B-1----:R-:W-:Y:S05]  /*0470*/  @!P0 BRA `(.L_x_2) ;  /* 0x00000000001c8947 */ /* 0x002fea0003800000 */
.L_x_3:
[----:B------:R-:W-:-:S05]  /*0480*/  VIADD R8, R8, 0x1 ;  /* 0x0000000108087836 */ /* 0x000fca0000000000 */
[----:B------:R-:W-:-:S13]  /*0490*/  ISETP.GE.AND P0, PT, R8, R15, PT ;  /* 0x0000000f0800720c */ /* 0x000fda0003f06270 */
[----:B------:R-:W-:Y:S05]  /*04a0*/  @P0 BRA `(.L_x_1) ;  /* 0x00000000002c0947 */ /* 0x000fea0003800000 */
[----:B------:R-:W-:-:S06]  /*04b0*/  IMAD.WIDE R10, R8, 0x4, R12 ;  /* 0x00000004080a7825 */ /* 0x000fcc00078e020c */
[----:B------:R-:W2:Y:S02]  /*04c0*/  LDG.E R10, desc[UR4][R10.64] ;  /* 0x000000040a0a7981 */ /* 0x000ea4000c1e1900 */
[----:B--2---:R-:W-:-:S13]  /*04d0*/  ISETP.NE.AND P0, PT, R10, R5, PT ;  /* 0x000000050a00720c */ /* 0x004fda0003f05270 */
[----:B------:R-:W-:Y:S05]  /*04e0*/  @P0 BRA `(.L_x_3) ;  /* 0xfffffffc00e40947 */ /* 0x000fea000383ffff */
.L_x_2:
[----:B------:R-:W-:-:S13]  /*04f0*/  ISETP.GE.AND P0, PT, R5, R4, PT ;  /* 0x000000040500720c */ /* 0x000fda0003f06270 */
[----:B------:R-:W2:Y:S02]  /*0500*/  @!P0 LDG.E R8, desc[UR4][R2.64] ;  /* 0x0000000402088981 */ /* 0x000ea4000c1e1900 */
[----:B--2---:R-:W-:-:S05]  /*0510*/  @!P0 LOP3.LUT R11, R8, 0x1, RZ, 0x3c, !PT ;  /* 0x00000001080b8812 */ /* 0x004fca00078e3cff */
[----:B------:R0:W-:Y:S04]  /*0520*/  @!P0 STG.E desc[UR4][R2.64], R11 ;  /* 0x0000000b02008986 */ /* 0x0001e8000c101904 */
[----:B------:R-:W2:Y:S02]  /*0530*/  @P0 LDG.E R8, desc[UR4][R6.64] ;  /* 0x0000000406080981 */ /* 0x000ea4000c1e1900 */
[----:B--2---:R-:W-:-:S05]  /*0540*/  @P0 LOP3.LUT R13, R8, 0x1, RZ, 0x3c, !PT ;  /* 0x00000001080d0812 */ /* 0x004fca00078e3cff */
[----:B------:R0:W-:Y:S02]  /*0550*/  @P0 STG.E desc[UR4][R6.64], R13 ;  /* 0x0000000d06000986 */ /* 0x0001e4000c101904 */
.L_x_1:
[----:B------:R-:W-:Y:S05]  /*0560*/  BSYNC.RECONVERGENT B0 ;  /* 0x0000000000007941 */ /* 0x000fea0003800200 */
.L_x_0:
[----:B------:R-:W1:Y:S01]  /*0570*/  LDCU UR6, c[0x0][0x3b4] ;  /* 0x00007680ff0677ac */ /* 0x000e620008000800 */
[----:B------:R-:W-:-:S04]  /*0580*/  IADD3 R9, PT, PT, R9, 0x1, RZ ;  /* 0x0000000109097810 */ /* 0x000fc80007ffe0ff */
[----:B-1----:R-:W-:-:S13]  /*0590*/  ISETP.NE.AND P0, PT, R9, UR6, PT ;  /* 0x0000000609007c0c */ /* 0x002fda000bf05270 */
[----:B------:R-:W-:Y:S05]  /*05a0*/  @P0 BRA `(.L_x_4) ;  /* 0xfffffffc00640947 */ /* 0x000fea000383ffff */
[----:B------:R-:W-:Y:S05]  /*05b0*/  EXIT ;  /* 0x000000000000794d */ /* 0x000fea0003800000 */
.L_x_5:
[----:B------:R-:W-:-:S00]  /*05c0*/  BRA `(.L_x_5) ;  /* 0xfffffffc00fc7947 */ /* 0x000fc0000383ffff */
[----:B------:R-:W-:-:S00]  /*05d0*/  NOP ;  /* 0x0000000000007918 */ /* 0x000fc00000000000 */
        /* <DEDUP_REMOVED lines=10> */
.L_x_18:


//--------------------- .text._Z27csc_multiply_mod2_optimizedPiS_S_S_S_ii --------------------------
	.section	.text._Z27csc_multiply_mod2_optimizedPiS_S_S_S_ii,"ax",@progbits
	.align	128
        .global         _Z27csc_multiply_mod2_optimizedPiS_S_S_S_ii
        .type           _Z27csc_multiply_mod2_optimizedPiS_S_S_S_ii,@function
        .size           _Z27csc_multiply_mod2_optimizedPiS_S_S_S_ii,(.L_x_19 - _Z27csc_multiply_mod2_optimizedPiS_S_S_S_ii)
        .other          _Z27csc_multiply_mod2_optimizedPiS_S_S_S_ii,@"STO_CUDA_ENTRY STV_DEFAULT"
_Z27csc_multiply_mod2_optimizedPiS_S_S_S_ii:
.text._Z27csc_multiply_mod2_optimizedPiS_S_S_S_ii:
[----:B------:R-:W-:Y:S01]  /*0000*/  LDC R1, c[0x0][0x37c] ;  /* 0x0000df00ff017b82 */ /* 0x000fe20000000800 */
[----:B------:R-:W0:Y:S07]  /*0010*/  S2R R3, SR_TID.X ;  /* 0x0000000000037919 */ /* 0x000e2e0000002100 */
[----:B------:R-:W0:Y:S01]  /*0020*/  S2UR UR4, SR_CTAID.X ;  /* 0x00000000000479c3 */ /* 0x000e220000002500 */
[----:B------:R-:W1:Y:S07]  /*0030*/  LDCU UR5, c[0x0][0x3a8] ;  /* 0x00007500ff0577ac */ /* 0x000e6e0008000800 */
[----:B------:R-:W0:Y:S02]  /*0040*/  LDC R0, c[0x0][0x360] ;  /* 0x0000d800ff007b82 */ /* 0x000e240000000800 */
[----:B0-----:R-:W-:-:S05]  /*0050*/  IMAD R0, R0, UR4, R3 ;  /* 0x0000000400007c24 */ /* 0x001fca000f8e0203 */
[----:B-1----:R-:W-:-:S13]  /*0060*/  ISETP.GE.AND P0, PT, R0, UR5, PT ;  /* 0x0000000500007c0c */ /* 0x002fda000bf06270 */
[----:B------:R-:W-:Y:S05]  /*0070*/  @P0 EXIT ;  /* 0x000000000000094d */ /* 0x000fea0003800000 */
[----:B------:R-:W0:Y:S01]  /*0080*/  LDC R4, c[0x0][0x3ac] ;  /* 0x0000eb00ff047b82 */ /* 0x000e220000000800 */
[----:B------:R-:W1:Y:S07]  /*0090*/  LDCU.64 UR4, c[0x0][0x358] ;  /* 0x00006b00ff0477ac */ /* 0x000e6e0008000a00 */
[----:B------:R-:W2:Y:S01]  /*00a0*/  LDC.64 R2, c[0x0][0x3a0] ;  /* 0x0000e800ff027b82 */ /* 0x000ea20000000a00 */
[----:B0-----:R-:W-:Y:S01]  /*00b0*/  ISETP.GE.AND P0, PT, R4, 0x1, PT ;  /* 0x000000010400780c */ /* 0x001fe20003f06270 */
[----:B--2---:R-:W-:-:S05]  /*00c0*/  IMAD.WIDE R2, R0, 0x4, R2 ;  /* 0x0000000400027825 */ /* 0x004fca00078e0202 */
[----:B-1----:R0:W-:Y:S07]  /*00d0*/  STG.E desc[UR4][R2.64], RZ ;  /* 0x000000ff02007986 */ /* 0x0021ee000c101904 */
[----:B------:R-:W-:Y:S05]  /*00e0*/  @!P0 EXIT ;  /* 0x000000000000894d */ /* 0x000fea0003800000 */
[----:B------:R-:W-:Y:S02]  /*00f0*/  IMAD.MOV.U32 R9, RZ, RZ, RZ ;  /* 0x000000ffff097224 */ /* 0x000fe400078e00ff */
[----:B------:R-:W-:-:S07]  /*0100*/  IMAD.MOV.U32 R11, RZ, RZ, RZ ;  /* 0x000000ffff0b7224 */ /* 0x000fce00078e00ff */
.L_x_10:
[----:B-1----:R-:W1:Y:S01]  /*0110*/  LDC.64 R4, c[0x0][0x398] ;  /* 0x0000e600ff047b82 */ /* 0x002e620000000a00 */
[----:B------:R-:W2:Y:S01]  /*0120*/  LDCU UR6, c[0x0][0x3ac] ;  /* 0x00007580ff0677ac */ /* 0x000ea20008000800 */
[----:B-1----:R-:W-:-:S06]  /*0130*/  IMAD.WIDE.U32 R4, R11, 0x4, R4 ;  /* 0x000000040b047825 */ /* 0x002fcc00078e0004 */
[----:B------:R-:W3:Y:S01]  /*0140*/  LDG.E R4, desc[UR4][R4.64] ;  /* 0x0000000404047981 */ /* 0x000ee2000c1e1900 */
[----:B------:R-:W-:Y:S02]  /*0150*/  IMAD.MOV.U32 R7, RZ, RZ, R11 ;  /* 0x000000ffff077224 */ /* 0x000fe400078e000b */
[----:B------:R-:W-:-:S05]  /*0160*/  VIADD R11, R11, 0x1 ;  /* 0x000000010b0b7836 */ /* 0x000fca0000000000 */
[----:B--2---:R-:W-:Y:S02]  /*0170*/  ISETP.NE.AND P0, PT, R11, UR6, PT ;  /* 0x000000060b007c0c */ /* 0x004fe4000bf05270 */
[----:B---3--:R-:W-:-:S13]  /*0180*/  ISETP.NE.AND P1, PT, R4, RZ, PT ;  /* 0x000000ff0400720c */ /* 0x008fda0003f25270 */
[----:B------:R-:W-:Y:S05]  /*0190*/  @!P1 BRA `(.L_x_6) ;  /* 0x00000000006c9947 */ /* 0x000fea0003800000 */
[----:B------:R-:W1:Y:S02]  /*01a0*/  LDC.64 R4, c[0x0][0x390] ;  /* 0x0000e400ff047b82 */ /* 0x000e640000000a00 */
[----:B-1----:R-:W-:-:S05]  /*01b0*/  IMAD.WIDE.U32 R4, R7, 0x4, R4 ;  /* 0x0000000407047825 */ /* 0x002fca00078e0004 */
[----:B------:R-:W2:Y:S04]  /*01c0*/  LDG.E R6, desc[UR4][R4.64] ;  /* 0x0000000404067981 */ /* 0x000ea8000c1e1900 */
[----:B------:R-:W2:Y:S02]  /*01d0*/  LDG.E R7, desc[UR4][R4.64+0x4] ;  /* 0x0000040404077981 */ /* 0x000ea4000c1e1900 */
[----:B--2---:R-:W-:-:S13]  /*01e0*/  ISETP.GE.AND P1, PT, R6, R7, PT ;  /* 0x000000070600720c */ /* 0x004fda0003f26270 */
[----:B------:R-:W-:Y:S05]  /*01f0*/  @P1 BRA `(.L_x_6) ;  /* 0x0000000000541947 */ /* 0x000fea0003800000 */
[----:B------:R-:W1:Y:S01]  /*0200*/  LDC.64 R4, c[0x0][0x388] ;  /* 0x0000e200ff047b82 */ /* 0x000e620000000a00 */
[----:B------:R-:W-:Y:S01]  /*0210*/  BSSY.RECONVERGENT B0, `(.L_x_6) ;  /* 0x0000013000007945 */ /* 0x000fe20003800200 */
[----:B------:R-:W-:-:S07]  /*0220*/  MOV R8, R7 ;  /* 0x0000000700087202 */ /* 0x000fce0000000f00 */
.L_x_8:
[----:B------:R-:W-:-:S04]  /*0230*/  IMAD.MOV.U32 R13, RZ, RZ, R6 ;  /* 0x000000ffff0d7224 */ /* 0x000fc800078e0006 */
[----:B------:R-:W-:-:S05]  /*0240*/  IMAD.IADD R6, R8, 0x1, R13 ;  /* 0x0000000108067824 */ /* 0x000fca00078e020d */
[----:B------:R-:W-:-:S04]  /*0250*/  LEA.HI R6, R6, R6, RZ, 0x1 ;  /* 0x0000000606067211 */ /* 0x000fc800078f08ff */
[----:B------:R-:W-:-:S05]  /*0260*/  SHF.R.S32.HI R15, RZ, 0x1, R6 ;  /* 0x00000001ff0f7819 */ /* 0x000fca0000011406 */
[----:B-1----:R-:W-:-:S06]  /*0270*/  IMAD.WIDE R6, R15, 0x4, R4 ;  /* 0x000000040f067825 */ /* 0x002fcc00078e0204 */
[----:B------:R-:W2:Y:S02]  /*0280*/  LDG.E R7, desc[UR4][R6.64] ;  /* 0x0000000406077981 */ /* 0x000ea4000c1e1900 */
[----:B--2---:R-:W-:-:S13]  /*0290*/  ISETP.NE.AND P1, PT, R7, R0, PT ;  /* 0x000000000700720c */ /* 0x004fda0003f25270 */
[----:B------:R-:W-:Y:S05]  /*02a0*/  @!P1 BRA `(.L_x_7) ;  /* 0x00000000001c9947 */ /* 0x000fea0003800000 */
[----:B------:R-:W-:-:S04]  /*02b0*/  ISETP.GE.AND P1, PT, R7, R0, PT ;  /* 0x000000000700720c */ /* 0x000fc80003f26270 */
[----:B------:R-:W-:-:S09]  /*02c0*/  SEL R8, R8, R15, !P1 ;  /* 0x0000000f08087207 */ /* 0x000fd20004800000 */
[----:B------:R-:W-:-:S04]  /*02d0*/  @!P1 IADD3 R13, PT, PT, R15, 0x1, RZ ;  /* 0x000000010f0d9810 */ /* 0x000fc80007ffe0ff */
[----:B------:R-:W-:Y:S01]  /*02e0*/  ISETP.GE.AND P1, PT, R13, R8, PT ;  /* 0x000000080d00720c */ /* 0x000fe20003f26270 */
[----:B------:R-:W-:-:S12]  /*02f0*/  IMAD.MOV.U32 R6, RZ, RZ, R13 ;  /* 0x000000ffff067224 */ /* 0x000fd800078e000d */
[----:B------:R-:W-:Y:S05]  /*0300*/  @!P1 BRA `(.L_x_8) ;  /* 0xfffffffc00c89947 */ /* 0x000fea000383ffff */
[----:B------:R-:W-:Y:S05]  /*0310*/  BRA `(.L_x_9) ;  /* 0x0000000000087947 */ /* 0x000fea0003800000 */
.L_x_7:
[----:B------:R-:W-:-:S05]  /*0320*/  LOP3.LUT R9, R9, 0x1, RZ, 0x3c, !PT ;  /* 0x0000000109097812 */ /* 0x000fca00078e3cff */
[----:B------:R1:W-:Y:S02]  /*0330*/  STG.E desc[UR4][R2.64], R9 ;  /* 0x0000000902007986 */ /* 0x0003e4000c101904 */
.L_x_9:
[----:B------:R-:W-:Y:S05]  /*0340*/  BSYNC.RECONVERGENT B0 ;  /* 0x0000000000007941 */ /* 0x000fea0003800200 */
.L_x_6:
[----:B------:R-:W-:Y:S05]  /*0350*/  @P0 BRA `(.L_x_10) ;  /* 0xfffffffc006c0947 */ /* 0x000fea000383ffff */
[----:B------:R-:W-:Y:S05]  /*0360*/  EXIT ;  /* 0x000000000000794d */ /* 0x000fea0003800000 */
.L_x_11:
        /* <DEDUP_REMOVED lines=9> */
.L_x_19:


//--------------------- .text._Z17csc_multiply_mod2PiS_S_S_S_ii --------------------------
	.section	.text._Z17csc_multiply_mod2PiS_S_S_S_ii,"ax",@progbits
	.align	128
        .global         _Z17csc_multiply_mod2PiS_S_S_S_ii
        .type           _Z17csc_multiply_mod2PiS_S_S_S_ii,@function
        .size           _Z17csc_multiply_mod2PiS_S_S_S_ii,(.L_x_20 - _Z17csc_multiply_mod2PiS_S_S_S_ii)
        .other          _Z17csc_multiply_mod2PiS_S_S_S_ii,@"STO_CUDA_ENTRY STV_DEFAULT"
_Z17csc_multiply_mod2PiS_S_S_S_ii:
.text._Z17csc_multiply_mod2PiS_S_S_S_ii:
        /* <DEDUP_REMOVED lines=17> */
.L_x_16:
[----:B-1----:R-:W1:Y:S01]  /*0110*/  LDC.64 R4, c[0x0][0x398] ;  /* 0x0000e600ff047b82 */ /* 0x002e620000000a00 */
[----:B------:R-:W2:Y:S01]  /*0120*/  LDCU UR6, c[0x0][0x3ac] ;  /* 0x00007580ff0677ac */ /* 0x000ea20008000800 */
[----:B-1----:R-:W-:-:S06]  /*0130*/  IMAD.WIDE.U32 R4, R11, 0x4, R4 ;  /* 0x000000040b047825 */ /* 0x002fcc00078e0004 */
[----:B------:R-:W3:Y:S01]  /*0140*/  LDG.E R4, desc[UR4][R4.64] ;  /* 0x0000000404047981 */ /* 0x000ee2000c1e1900 */
[----:B------:R-:W-:Y:S01]  /*0150*/  MOV R7, R11 ;  /* 0x0000000b00077202 */ /* 0x000fe20000000f00 */
        /* <DEDUP_REMOVED lines=11> */
[----:B------:R-:W-:-:S07]  /*0210*/  MOV R13, R6 ;  /* 0x00000006000d7202 */ /* 0x000fce0000000f00 */
[----:B------:R-:W2:Y:S01]  /*0220*/  LDC.64 R6, c[0x0][0x388] ;  /* 0x0000e200ff067b82 */ /* 0x000ea20000000a00 */
[----:B-1----:R-:W-:-:S06]  /*0230*/  IMAD.WIDE R4, R13, 0x4, R4 ;  /* 0x000000040d047825 */ /* 0x002fcc00078e0204 */
[----:B------:R-:W3:Y:S01]  /*0240*/  LDG.E R5, desc[UR4][R4.64] ;  /* 0x0000000404057981 */ /* 0x000ee2000c1e1900 */
[----:B------:R-:W-:Y:S01]  /*0250*/  BSSY.RECONVERGENT B0, `(.L_x_12) ;  /* 0x000000c000007945 */ /* 0x000fe20003800200 */
[----:B---3--:R-:W-:-:S13]  /*0260*/  ISETP.NE.AND P1, PT, R5, R0, PT ;  /* 0x000000000500720c */ /* 0x008fda0003f25270 */
[----:B--2---:R-:W-:Y:S05]  /*0270*/  @!P1 BRA `(.L_x_13) ;  /* 0x00000000001c9947 */ /* 0x004fea0003800000 */
.L_x_15:
[----:B------:R-:W-:-:S05]  /*0280*/  VIADD R13, R13, 0x1 ;  /* 0x000000010d0d7836 */ /* 0x000fca0000000000 */
[----:B------:R-:W-:-:S13]  /*0290*/  ISETP.GE.AND P1, PT, R13, R8, PT ;  /* 0x000000080d00720c */ /* 0x000fda0003f26270 */
[----:B------:R-:W-:Y:S05]  /*02a0*/  @P1 BRA `(.L_x_14) ;  /* 0x0000000000181947 */ /* 0x000fea0003800000 */
[----:B------:R-:W-:-:S06]  /*02b0*/  IMAD.WIDE R4, R13, 0x4, R6 ;  /* 0x000000040d047825 */ /* 0x000fcc00078e0206 */
[----:B------:R-:W2:Y:S02]  /*02c0*/  LDG.E R5, desc[UR4][R4.64] ;  /* 0x0000000404057981 */ /* 0x000ea4000c1e1900 */
[----:B--2---:R-:W-:-:S13]  /*02d0*/  ISETP.NE.AND P1, PT, R5, R0, PT ;  /* 0x000000000500720c */ /* 0x004fda0003f25270 */
[----:B------:R-:W-:Y:S05]  /*02e0*/  @P1 BRA `(.L_x_15) ;  /* 0xfffffffc00e41947 */ /* 0x000fea000383ffff */
.L_x_13:
[----:B------:R-:W-:-:S05]  /*02f0*/  LOP3.LUT R9, R9, 0x1, RZ, 0x3c, !PT ;  /* 0x0000000109097812 */ /* 0x000fca00078e3cff */
[----:B------:R1:W-:Y:S02]  /*0300*/  STG.E desc[UR4][R2.64], R9 ;  /* 0x0000000902007986 */ /* 0x0003e4000c101904 */
.L_x_14:
[----:B------:R-:W-:Y:S05]  /*0310*/  BSYNC.RECONVERGENT B0 ;  /* 0x0000000000007941 */ /* 0x000fea0003800200 */
.L_x_12:
[----:B------:R-:W-:Y:S05]  /*0320*/  @P0 BRA `(.L_x_16) ;  /* 0xfffffffc00780947 */ /* 0x000fea000383ffff */
[----:B------:R-:W-:Y:S05]  /*0330*/  EXIT ;  /* 0x000000000000794d */ /* 0x000fea0003800000 */
.L_x_17:
        /* <DEDUP_REMOVED lines=12> */
.L_x_20:


//--------------------- .nv.shared.reserved.0     --------------------------
	.section	.nv.shared.reserved.0,"aw",@nobits
	.weak		__nv_reservedSMEM_offset_0_alias
	.size		__nv_reservedSMEM_offset_0_alias, 0, 64
	.other		__nv_reservedSMEM_offset_0_alias,@"STO_CUDA_RESERVED_SHARED STV_DEFAULT"
__nv_reservedSMEM_offset_0_alias:
	.zero		0
	.zero		64


//--------------------- .nv.constant0._Z23batch_csc_multiply_mod2PiS_S_S_S_S_iiii --------------------------
	.section	.nv.constant0._Z23batch_csc_multiply_mod2PiS_S_S_S_S_iiii,"a",@progbits
	.sectionflags	@""
	.align	4
.nv.constant0._Z23batch_csc_multiply_mod2PiS_S_S_S_S_iiii:
	.zero		960


//--------------------- .nv.constant0._Z27csc_multiply_mod2_optimizedPiS_S_S_S_ii --------------------------
	.section	.nv.constant0._Z27csc_multiply_mod2_optimizedPiS_S_S_S_ii,"a",@progbits
	.sectionflags	@""
	.align	4
.nv.constant0._Z27csc_multiply_mod2_optimizedPiS_S_S_S_ii:
	.zero		944


//--------------------- .nv.constant0._Z17csc_multiply_mod2PiS_S_S_S_ii --------------------------
	.section	.nv.constant0._Z17csc_multiply_mod2PiS_S_S_S_ii,"a",@progbits
	.sectionflags	@""
	.align	4
.nv.constant0._Z17csc_multiply_mod2PiS_S_S_S_ii:
	.zero		944


//--------------------- SYMBOLS --------------------------

	.type		.nv.reservedSmem.offset0,@object
	.size		.nv.reservedSmem.offset0,0x4
